//
// Generated by NVIDIA NVVM Compiler
//
// Compiler Build ID: CL-36424714
// Cuda compilation tools, release 13.0, V13.0.88
// Based on NVVM 20.0.0
//

.version 9.0
.target sm_100
.address_size 64

	// .globl	_Z12vecAddKernelPfS_S_i

.visible .entry _Z12vecAddKernelPfS_S_i(
	.param .u64 .ptr .align 1 _Z12vecAddKernelPfS_S_i_param_0,
	.param .u64 .ptr .align 1 _Z12vecAddKernelPfS_S_i_param_1,
	.param .u64 .ptr .align 1 _Z12vecAddKernelPfS_S_i_param_2,
	.param .u32 _Z12vecAddKernelPfS_S_i_param_3
)
{
	.reg .b32 	%r<5>;
	.reg .b32 	%f<4>;
	.reg .b64 	%rd<11>;

	ld.param.u64 	%rd1, [_Z12vecAddKernelPfS_S_i_param_0];
	ld.param.u64 	%rd2, [_Z12vecAddKernelPfS_S_i_param_1];
	ld.param.u64 	%rd3, [_Z12vecAddKernelPfS_S_i_param_2];
	cvta.to.global.u64 	%rd4, %rd3;
	cvta.to.global.u64 	%rd5, %rd2;
	cvta.to.global.u64 	%rd6, %rd1;
	mov.u32 	%r1, %tid.x;
	mov.u32 	%r2, %ctaid.x;
	mov.u32 	%r3, %ntid.x;
	mad.lo.s32 	%r4, %r2, %r3, %r1;
	mul.wide.s32 	%rd7, %r4, 4;
	add.s64 	%rd8, %rd6, %rd7;
	ld.global.f32 	%f1, [%rd8];
	add.s64 	%rd9, %rd5, %rd7;
	ld.global.f32 	%f2, [%rd9];
	add.f32 	%f3, %f1, %f2;
	add.s64 	%rd10, %rd4, %rd7;
	st.global.f32 	[%rd10], %f3;
	ret;

}


// ===== COMPILED SASS (sm_100) =====

	.target	sm_100

	.elftype	@"ET_EXEC"


//--------------------- .note.nv.tkinfo           --------------------------
	.section	.note.nv.tkinfo,"",@"SHT_NOTE"
	.sectionflags	@"SHF_NOTE_NV_TKINFO"
	.tkinfo
        /*0018*/ 	.word	0x00000002
        /*0030*/ 	.string	""
        /*0030*/ 	.string	"ptxas"
        /*0030*/ 	.string	"Cuda compilation tools, release 13.0, V13.0.88"
        /*0030*/ 	.string	"Build cuda_13.0.r13.0/compiler.36424714_0"
        /*0030*/ 	.string	"-arch sm_100 -m 64 "



//--------------------- .note.nv.cuinfo           --------------------------
	.section	.note.nv.cuinfo,"",@"SHT_NOTE"
	.sectionflags	@"SHF_NOTE_NV_CUINFO"
        /*0018*/ 	.short	0x0002
        /*001a*/ 	.short	0x0064
        /*001c*/ 	.short	0x0082
	.zero		2


//--------------------- .nv.info                  --------------------------
	.section	.nv.info,"",@"SHT_CUDA_INFO"
	.align	4


	//----- nvinfo : EIATTR_REGCOUNT
	.align		4
        /*0000*/ 	.byte	0x04, 0x2f
        /*0002*/ 	.short	(.L_1 - .L_0)
	.align		4
.L_0:
        /*0004*/ 	.word	index@(_Z12vecAddKernelPfS_S_i)
        /*0008*/ 	.word	0x0000000c


	//----- nvinfo : EIATTR_FRAME_SIZE
	.align		4
.L_1:
        /*000c*/ 	.byte	0x04, 0x11
        /*000e*/ 	.short	(.L_3 - .L_2)
	.align		4
.L_2:
        /*0010*/ 	.word	index@(_Z12vecAddKernelPfS_S_i)
        /*0014*/ 	.word	0x00000000


	//----- nvinfo : EIATTR_MIN_STACK_SIZE
	.align		4
.L_3:
        /*0018*/ 	.byte	0x04, 0x12
        /*001a*/ 	.short	(.L_5 - .L_4)
	.align		4
.L_4:
        /*001c*/ 	.word	index@(_Z12vecAddKernelPfS_S_i)
        /*0020*/ 	.word	0x00000000
.L_5:


//--------------------- .nv.compat                --------------------------
	.section	.nv.compat,"",@"SHT_CUDA_COMPAT_INFO"
	.align	4
        /*0000*/ 	.byte	0x02, 0x09, 0x00, 0x00, 0x02, 0x02, 0x01, 0x00, 0x02, 0x05, 0x05, 0x00, 0x03, 0x07, 0x01, 0x01
        /*0010*/ 	.byte	0x02, 0x03, 0x00, 0x00, 0x02, 0x06, 0x01, 0x00, 0x04, 0x0b, 0x08, 0x00, 0x09, 0x00, 0x00, 0x00
        /*0020*/ 	.byte	0x00, 0x00, 0x00, 0x00


//--------------------- .nv.info._Z12vecAddKernelPfS_S_i --------------------------
	.section	.nv.info._Z12vecAddKernelPfS_S_i,"",@"SHT_CUDA_INFO"
	.sectionflags	@""
	.align	4


	//----- nvinfo : EIATTR_CUDA_API_VERSION
	.align		4
        /*0000*/ 	.byte	0x04, 0x37
        /*0002*/ 	.short	(.L_7 - .L_6)
.L_6:
        /*0004*/ 	.word	0x00000082


	//----- nvinfo : EIATTR_KPARAM_INFO
	.align		4
.L_7:
        /*0008*/ 	.byte	0x04, 0x17
        /*000a*/ 	.short	(.L_9 - .L_8)
.L_8:
        /*000c*/ 	.word	0x00000000
        /*0010*/ 	.short	0x0003
        /*0012*/ 	.short	0x0018
        /*0014*/ 	.byte	0x00, 0xf0, 0x11, 0x00


	//----- nvinfo : EIATTR_KPARAM_INFO
	.align		4
.L_9:
        /*0018*/ 	.byte	0x04, 0x17
        /*001a*/ 	.short	(.L_11 - .L_10)
.L_10:
        /*001c*/ 	.word	0x00000000
        /*0020*/ 	.short	0x0002
        /*0022*/ 	.short	0x0010
        /*0024*/ 	.byte	0x00, 0xf5, 0x21, 0x00


	//----- nvinfo : EIATTR_KPARAM_INFO
	.align		4
.L_11:
        /*0028*/ 	.byte	0x04, 0x17
        /*002a*/ 	.short	(.L_13 - .L_12)
.L_12:
        /*002c*/ 	.word	0x00000000
        /*0030*/ 	.short	0x0001
        /*0032*/ 	.short	0x0008
        /*0034*/ 	.byte	0x00, 0xf5, 0x21, 0x00


	//----- nvinfo : EIATTR_KPARAM_INFO
	.align		4
.L_13:
        /*0038*/ 	.byte	0x04, 0x17
        /*003a*/ 	.short	(.L_15 - .L_14)
.L_14:
        /*003c*/ 	.word	0x00000000
        /*0040*/ 	.short	0x0000
        /*0042*/ 	.short	0x0000
        /*0044*/ 	.byte	0x00, 0xf5, 0x21, 0x00


	//----- nvinfo : EIATTR_SPARSE_MMA_MASK
	.align		4
.L_15:
        /*0048*/ 	.byte	0x03, 0x50
        /*004a*/ 	.short	0x0000


	//----- nvinfo : EIATTR_MAXREG_COUNT
	.align		4
        /*004c*/ 	.byte	0x03, 0x1b
        /*004e*/ 	.short	0x00ff


	//----- nvinfo : EIATTR_MERCURY_ISA_VERSION
	.align		4
        /*0050*/ 	.byte	0x03, 0x5f
        /*0052*/ 	.short	0x0101


	//----- nvinfo : EIATTR_VRC_CTA_INIT_COUNT
	.align		4
        /*0054*/ 	.byte	0x02, 0x4a
	.zero		1
	.zero		1


	//----- nvinfo : EIATTR_EXIT_INSTR_OFFSETS
	.align		4
        /*0058*/ 	.byte	0x04, 0x1c
        /*005a*/ 	.short	(.L_17 - .L_16)


	//   ....[0]....
.L_16:
        /*005c*/ 	.word	0x00000100


	//----- nvinfo : EIATTR_CBANK_PARAM_SIZE
	.align		4
.L_17:
        /*0060*/ 	.byte	0x03, 0x19
        /*0062*/ 	.short	0x001c


	//----- nvinfo : EIATTR_PARAM_CBANK
	.align		4
        /*0064*/ 	.byte	0x04, 0x0a
        /*0066*/ 	.short	(.L_19 - .L_18)
	.align		4
.L_18:
        /*0068*/ 	.word	index@(.nv.constant0._Z12vecAddKernelPfS_S_i)
        /*006c*/ 	.short	0x0380
        /*006e*/ 	.short	0x001c


	//----- nvinfo : EIATTR_SW_WAR
	.align		4
.L_19:
        /*0070*/ 	.byte	0x04, 0x36
        /*0072*/ 	.short	(.L_21 - .L_20)
.L_20:
        /*0074*/ 	.word	0x00000008
.L_21:


//--------------------- .nv.callgraph             --------------------------
	.section	.nv.callgraph,"",@"SHT_CUDA_CALLGRAPH"
	.align	4
	.sectionentsize	8
	.align		4
        /*0000*/ 	.word	0x00000000
	.align		4
        /*0004*/ 	.word	0xffffffff
	.align		4
        /*0008*/ 	.word	0x00000000
	.align		4
        /*000c*/ 	.word	0xfffffffe
	.align		4
        /*0010*/ 	.word	0x00000000
	.align		4
        /*0014*/ 	.word	0xfffffffd
	.align		4
        /*0018*/ 	.word	0x00000000
	.align		4
        /*001c*/ 	.word	0xfffffffc


//--------------------- .text._Z12vecAddKernelPfS_S_i --------------------------
	.section	.text._Z12vecAddKernelPfS_S_i,"ax",@progbits
	.align	128
        .global         _Z12vecAddKernelPfS_S_i
        .type           _Z12vecAddKernelPfS_S_i,@function
        .size           _Z12vecAddKernelPfS_S_i,(.L_x_1 - _Z12vecAddKernelPfS_S_i)
        .other          _Z12vecAddKernelPfS_S_i,@"STO_CUDA_ENTRY STV_DEFAULT"
_Z12vecAddKernelPfS_S_i:
.text._Z12vecAddKernelPfS_S_i:
[----:B------:R-:W-:Y:S01]  /*0000*/  LDC R1, c[0x0][0x37c] ;  /* 0x0000df00ff017b82 */ /* 0x000fe20000000800 */
[----:B------:R-:W0:Y:S07]  /*0010*/  S2R R9, SR_TID.X ;  /* 0x0000000000097919 */ /* 0x000e2e0000002100 */
[----:B------:R-:W0:Y:S01]  /*0020*/  S2UR UR6, SR_CTAID.X ;  /* 0x00000000000679c3 */ /* 0x000e220000002500 */
[----:B------:R-:W1:Y:S07]  /*0030*/  LDCU.64 UR4, c[0x0][0x358] ;  /* 0x00006b00ff0477ac */ /* 0x000e6e0008000a00 */
[----:B------:R-:W0:Y:S08]  /*0040*/  LDC R0, c[0x0][0x360] ;  /* 0x0000d800ff007b82 */ /* 0x000e300000000800 */
[----:B------:R-:W2:Y:S08]  /*0050*/  LDC.64 R2, c[0x0][0x380] ;  /* 0x0000e000ff027b82 */ /* 0x000eb00000000a00 */
[----:B------:R-:W3:Y:S01]  /*0060*/  LDC.64 R4, c[0x0][0x388] ;  /* 0x0000e200ff047b82 */ /* 0x000ee20000000a00 */
[----:B0-----:R-:W-:-:S07]  /*0070*/  IMAD R9, R0, UR6, R9 ;  /* 0x0000000600097c24 */ /* 0x001fce000f8e0209 */
[----:B------:R-:W0:Y:S01]  /*0080*/  LDC.64 R6, c[0x0][0x390] ;  /* 0x0000e400ff067b82 */ /* 0x000e220000000a00 */
[----:B--2---:R-:W-:-:S06]  /*0090*/  IMAD.WIDE R2, R9, 0x4, R2 ;  /* 0x0000000409027825 */ /* 0x004fcc00078e0202 */
[----:B-1----:R-:W2:Y:S01]  /*00a0*/  LDG.E R2, desc[UR4][R2.64] ;  /* 0x0000000402027981 */ /* 0x002ea2000c1e1900 */
[----:B---3--:R-:W-:-:S06]  /*00b0*/  IMAD.WIDE R4, R9, 0x4, R4 ;  /* 0x0000000409047825 */ /* 0x008fcc00078e0204 */
[----:B------:R-:W2:Y:S01]  /*00c0*/  LDG.E R5, desc[UR4][R4.64] ;  /* 0x0000000404057981 */ /* 0x000ea2000c1e1900 */
[----:B0-----:R-:W-:-:S04]  /*00d0*/  IMAD.WIDE R6, R9, 0x4, R6 ;  /* 0x0000000409067825 */ /* 0x001fc800078e0206 */
[----:B--2---:R-:W-:-:S05]  /*00e0*/  FADD R9, R2, R5 ;  /* 0x0000000502097221 */ /* 0x004fca0000000000 */
[----:B------:R-:W-:Y:S01]  /*00f0*/  STG.E desc[UR4][R6.64], R9 ;  /* 0x0000000906007986 */ /* 0x000fe2000c101904 */
[----:B------:R-:W-:Y:S05]  /*0100*/  EXIT ;  /* 0x000000000000794d */ /* 0x000fea0003800000 */
.L_x_0:
[----:B------:R-:W-:-:S00]  /*0110*/  BRA `(.L_x_0) ;  /* 0xfffffffc00fc7947 */ /* 0x000fc0000383ffff */
[----:B------:R-:W-:-:S00]  /*0120*/  NOP ;  /* 0x0000000000007918 */ /* 0x000fc00000000000 */
        /* <DEDUP_REMOVED lines=13> */
.L_x_1:


//--------------------- .nv.shared.reserved.0     --------------------------
	.section	.nv.shared.reserved.0,"aw",@nobits
	.weak		__nv_reservedSMEM_offset_0_alias
	.size		__nv_reservedSMEM_offset_0_alias, 0, 64
	.other		__nv_reservedSMEM_offset_0_alias,@"STO_CUDA_RESERVED_SHARED STV_DEFAULT"
__nv_reservedSMEM_offset_0_alias:
	.zero		0
	.zero		64


//--------------------- .nv.constant0._Z12vecAddKernelPfS_S_i --------------------------
	.section	.nv.constant0._Z12vecAddKernelPfS_S_i,"a",@progbits
	.sectionflags	@""
	.align	4
.nv.constant0._Z12vecAddKernelPfS_S_i:
	.zero		924


//--------------------- SYMBOLS --------------------------

	.type		.nv.reservedSmem.offset0,@object
	.size		.nv.reservedSmem.offset0,0x4
